//
// Generated by NVIDIA NVVM Compiler
//
// Compiler Build ID: CL-36424714
// Cuda compilation tools, release 13.0, V13.0.88
// Based on NVVM 20.0.0
//

.version 9.0
.target sm_100
.address_size 64

	// .globl	MatMul_kernel

.visible .entry MatMul_kernel(
	.param .u64 .ptr .align 1 MatMul_kernel_param_0,
	.param .u64 .ptr .align 1 MatMul_kernel_param_1,
	.param .u64 .ptr .align 1 MatMul_kernel_param_2,
	.param .u32 MatMul_kernel_param_3,
	.param .u32 MatMul_kernel_param_4
)
{
	.reg .pred 	%p<12>;
	.reg .b32 	%r<40>;
	.reg .b32 	%f<68>;
	.reg .b64 	%rd<67>;

	ld.param.u64 	%rd14, [MatMul_kernel_param_0];
	ld.param.u64 	%rd15, [MatMul_kernel_param_1];
	ld.param.u32 	%r17, [MatMul_kernel_param_3];
	cvta.to.global.u64 	%rd1, %rd15;
	cvta.to.global.u64 	%rd2, %rd14;
	mov.u32 	%r18, %ntid.y;
	mov.u32 	%r19, %ctaid.y;
	mov.u32 	%r20, %tid.y;
	mad.lo.s32 	%r1, %r18, %r19, %r20;
	mov.u32 	%r21, %ntid.x;
	mov.u32 	%r22, %ctaid.x;
	mov.u32 	%r23, %tid.x;
	mad.lo.s32 	%r2, %r21, %r22, %r23;
	max.s32 	%r24, %r1, %r2;
	setp.ge.s32 	%p1, %r24, %r17;
	setp.lt.s32 	%p2, %r17, 1;
	mov.f32 	%f67, 0f00000000;
	or.pred  	%p3, %p1, %p2;
	@%p3 bra 	$L__BB0_12;
	mul.lo.s32 	%r3, %r17, %r1;
	and.b32  	%r4, %r17, 7;
	setp.lt.u32 	%p4, %r17, 8;
	mov.f32 	%f67, 0f00000000;
	mov.b32 	%r38, 0;
	@%p4 bra 	$L__BB0_4;
	and.b32  	%r38, %r17, 2147483640;
	neg.s32 	%r36, %r38;
	mul.wide.u32 	%rd16, %r17, 4;
	add.s64 	%rd3, %rd1, %rd16;
	mul.wide.u32 	%rd17, %r17, 8;
	add.s64 	%rd4, %rd1, %rd17;
	mul.wide.u32 	%rd18, %r17, 12;
	add.s64 	%rd5, %rd1, %rd18;
	mul.wide.u32 	%rd19, %r17, 16;
	add.s64 	%rd6, %rd1, %rd19;
	mul.wide.u32 	%rd20, %r17, 20;
	add.s64 	%rd7, %rd1, %rd20;
	mul.wide.u32 	%rd21, %r17, 24;
	add.s64 	%rd8, %rd1, %rd21;
	mul.wide.u32 	%rd22, %r17, 28;
	add.s64 	%rd9, %rd1, %rd22;
	mul.wide.u32 	%rd23, %r3, 4;
	add.s64 	%rd24, %rd23, %rd2;
	add.s64 	%rd66, %rd24, 16;
	mov.f32 	%f67, 0f00000000;
	mov.u32 	%r35, %r2;
$L__BB0_3:
	.pragma "nounroll";
	mul.wide.s32 	%rd25, %r35, 4;
	add.s64 	%rd26, %rd3, %rd25;
	add.s64 	%rd27, %rd4, %rd25;
	add.s64 	%rd28, %rd5, %rd25;
	add.s64 	%rd29, %rd6, %rd25;
	add.s64 	%rd30, %rd7, %rd25;
	add.s64 	%rd31, %rd8, %rd25;
	add.s64 	%rd32, %rd9, %rd25;
	add.s64 	%rd33, %rd1, %rd25;
	ld.global.f32 	%f17, [%rd66+-16];
	ld.global.f32 	%f18, [%rd33];
	fma.rn.f32 	%f19, %f17, %f18, %f67;
	ld.global.f32 	%f20, [%rd66+-12];
	ld.global.f32 	%f21, [%rd26];
	fma.rn.f32 	%f22, %f20, %f21, %f19;
	ld.global.f32 	%f23, [%rd66+-8];
	ld.global.f32 	%f24, [%rd27];
	fma.rn.f32 	%f25, %f23, %f24, %f22;
	ld.global.f32 	%f26, [%rd66+-4];
	ld.global.f32 	%f27, [%rd28];
	fma.rn.f32 	%f28, %f26, %f27, %f25;
	ld.global.f32 	%f29, [%rd66];
	ld.global.f32 	%f30, [%rd29];
	fma.rn.f32 	%f31, %f29, %f30, %f28;
	ld.global.f32 	%f32, [%rd66+4];
	ld.global.f32 	%f33, [%rd30];
	fma.rn.f32 	%f34, %f32, %f33, %f31;
	ld.global.f32 	%f35, [%rd66+8];
	ld.global.f32 	%f36, [%rd31];
	fma.rn.f32 	%f37, %f35, %f36, %f34;
	ld.global.f32 	%f38, [%rd66+12];
	ld.global.f32 	%f39, [%rd32];
	fma.rn.f32 	%f67, %f38, %f39, %f37;
	add.s32 	%r36, %r36, 8;
	shl.b32 	%r26, %r17, 3;
	add.s32 	%r35, %r35, %r26;
	add.s64 	%rd66, %rd66, 32;
	setp.ne.s32 	%p5, %r36, 0;
	@%p5 bra 	$L__BB0_3;
$L__BB0_4:
	setp.eq.s32 	%p6, %r4, 0;
	@%p6 bra 	$L__BB0_12;
	and.b32  	%r12, %r17, 3;
	setp.lt.u32 	%p7, %r4, 4;
	@%p7 bra 	$L__BB0_7;
	add.s32 	%r27, %r38, %r3;
	mul.wide.u32 	%rd34, %r27, 4;
	add.s64 	%rd35, %rd2, %rd34;
	ld.global.f32 	%f41, [%rd35];
	mad.lo.s32 	%r28, %r38, %r17, %r2;
	mul.wide.s32 	%rd36, %r28, 4;
	add.s64 	%rd37, %rd1, %rd36;
	ld.global.f32 	%f42, [%rd37];
	fma.rn.f32 	%f43, %f41, %f42, %f67;
	cvt.u64.u32 	%rd38, %r3;
	cvt.u64.u32 	%rd39, %r38;
	add.s64 	%rd40, %rd39, %rd38;
	shl.b64 	%rd41, %rd40, 2;
	add.s64 	%rd42, %rd2, %rd41;
	ld.global.f32 	%f44, [%rd42+4];
	mul.wide.u32 	%rd43, %r17, 4;
	add.s64 	%rd44, %rd37, %rd43;
	ld.global.f32 	%f45, [%rd44];
	fma.rn.f32 	%f46, %f44, %f45, %f43;
	ld.global.f32 	%f47, [%rd42+8];
	add.s64 	%rd45, %rd44, %rd43;
	ld.global.f32 	%f48, [%rd45];
	fma.rn.f32 	%f49, %f47, %f48, %f46;
	ld.global.f32 	%f50, [%rd42+12];
	add.s64 	%rd46, %rd45, %rd43;
	ld.global.f32 	%f51, [%rd46];
	fma.rn.f32 	%f67, %f50, %f51, %f49;
	add.s32 	%r38, %r38, 4;
$L__BB0_7:
	setp.eq.s32 	%p8, %r12, 0;
	@%p8 bra 	$L__BB0_12;
	setp.eq.s32 	%p9, %r12, 1;
	@%p9 bra 	$L__BB0_10;
	add.s32 	%r29, %r38, %r3;
	mul.wide.u32 	%rd47, %r29, 4;
	add.s64 	%rd48, %rd2, %rd47;
	ld.global.f32 	%f53, [%rd48];
	mad.lo.s32 	%r30, %r38, %r17, %r2;
	mul.wide.s32 	%rd49, %r30, 4;
	add.s64 	%rd50, %rd1, %rd49;
	ld.global.f32 	%f54, [%rd50];
	fma.rn.f32 	%f55, %f53, %f54, %f67;
	cvt.u64.u32 	%rd51, %r3;
	cvt.u64.u32 	%rd52, %r38;
	add.s64 	%rd53, %rd52, %rd51;
	shl.b64 	%rd54, %rd53, 2;
	add.s64 	%rd55, %rd2, %rd54;
	ld.global.f32 	%f56, [%rd55+4];
	mul.wide.u32 	%rd56, %r17, 4;
	add.s64 	%rd57, %rd50, %rd56;
	ld.global.f32 	%f57, [%rd57];
	fma.rn.f32 	%f67, %f56, %f57, %f55;
	add.s32 	%r38, %r38, 2;
$L__BB0_10:
	and.b32  	%r31, %r17, 1;
	setp.eq.b32 	%p10, %r31, 1;
	not.pred 	%p11, %p10;
	@%p11 bra 	$L__BB0_12;
	add.s32 	%r32, %r38, %r3;
	mul.wide.u32 	%rd58, %r32, 4;
	add.s64 	%rd59, %rd2, %rd58;
	ld.global.f32 	%f58, [%rd59];
	mad.lo.s32 	%r33, %r38, %r17, %r2;
	mul.wide.s32 	%rd60, %r33, 4;
	add.s64 	%rd61, %rd1, %rd60;
	ld.global.f32 	%f59, [%rd61];
	fma.rn.f32 	%f67, %f58, %f59, %f67;
$L__BB0_12:
	ld.param.u64 	%rd65, [MatMul_kernel_param_2];
	cvta.to.global.u64 	%rd62, %rd65;
	mad.lo.s32 	%r34, %r17, %r1, %r2;
	mul.wide.s32 	%rd63, %r34, 4;
	add.s64 	%rd64, %rd62, %rd63;
	st.global.f32 	[%rd64], %f67;
	ret;

}


// ===== COMPILED SASS (sm_100) =====

	.target	sm_100

	.elftype	@"ET_EXEC"


//--------------------- .note.nv.tkinfo           --------------------------
	.section	.note.nv.tkinfo,"",@"SHT_NOTE"
	.sectionflags	@"SHF_NOTE_NV_TKINFO"
	.tkinfo
        /*0018*/ 	.word	0x00000002
        /*0030*/ 	.string	""
        /*0030*/ 	.string	"ptxas"
        /*0030*/ 	.string	"Cuda compilation tools, release 13.0, V13.0.88"
        /*0030*/ 	.string	"Build cuda_13.0.r13.0/compiler.36424714_0"
        /*0030*/ 	.string	"-arch sm_100 -m 64 "



//--------------------- .note.nv.cuinfo           --------------------------
	.section	.note.nv.cuinfo,"",@"SHT_NOTE"
	.sectionflags	@"SHF_NOTE_NV_CUINFO"
        /*0018*/ 	.short	0x0002
        /*001a*/ 	.short	0x0064
        /*001c*/ 	.short	0x0082
	.zero		2


//--------------------- .nv.info                  --------------------------
	.section	.nv.info,"",@"SHT_CUDA_INFO"
	.align	4


	//----- nvinfo : EIATTR_REGCOUNT
	.align		4
        /*0000*/ 	.byte	0x04, 0x2f
        /*0002*/ 	.short	(.L_1 - .L_0)
	.align		4
.L_0:
        /*0004*/ 	.word	index@(MatMul_kernel)
        /*0008*/ 	.word	0x0000001e


	//----- nvinfo : EIATTR_FRAME_SIZE
	.align		4
.L_1:
        /*000c*/ 	.byte	0x04, 0x11
        /*000e*/ 	.short	(.L_3 - .L_2)
	.align		4
.L_2:
        /*0010*/ 	.word	index@(MatMul_kernel)
        /*0014*/ 	.word	0x00000000


	//----- nvinfo : EIATTR_MIN_STACK_SIZE
	.align		4
.L_3:
        /*0018*/ 	.byte	0x04, 0x12
        /*001a*/ 	.short	(.L_5 - .L_4)
	.align		4
.L_4:
        /*001c*/ 	.word	index@(MatMul_kernel)
        /*0020*/ 	.word	0x00000000
.L_5:


//--------------------- .nv.compat                --------------------------
	.section	.nv.compat,"",@"SHT_CUDA_COMPAT_INFO"
	.align	4
        /*0000*/ 	.byte	0x02, 0x09, 0x00, 0x00, 0x02, 0x02, 0x01, 0x00, 0x02, 0x05, 0x05, 0x00, 0x03, 0x07, 0x01, 0x01
        /*0010*/ 	.byte	0x02, 0x03, 0x00, 0x00, 0x02, 0x06, 0x01, 0x00, 0x04, 0x0b, 0x08, 0x00, 0x09, 0x00, 0x00, 0x00
        /*0020*/ 	.byte	0x00, 0x00, 0x00, 0x00


//--------------------- .nv.info.MatMul_kernel    --------------------------
	.section	.nv.info.MatMul_kernel,"",@"SHT_CUDA_INFO"
	.sectionflags	@""
	.align	4


	//----- nvinfo : EIATTR_CUDA_API_VERSION
	.align		4
        /*0000*/ 	.byte	0x04, 0x37
        /*0002*/ 	.short	(.L_7 - .L_6)
.L_6:
        /*0004*/ 	.word	0x00000082


	//----- nvinfo : EIATTR_KPARAM_INFO
	.align		4
.L_7:
        /*0008*/ 	.byte	0x04, 0x17
        /*000a*/ 	.short	(.L_9 - .L_8)
.L_8:
        /*000c*/ 	.word	0x00000000
        /*0010*/ 	.short	0x0004
        /*0012*/ 	.short	0x001c
        /*0014*/ 	.byte	0x00, 0xf0, 0x11, 0x00


	//----- nvinfo : EIATTR_KPARAM_INFO
	.align		4
.L_9:
        /*0018*/ 	.byte	0x04, 0x17
        /*001a*/ 	.short	(.L_11 - .L_10)
.L_10:
        /*001c*/ 	.word	0x00000000
        /*0020*/ 	.short	0x0003
        /*0022*/ 	.short	0x0018
        /*0024*/ 	.byte	0x00, 0xf0, 0x11, 0x00


	//----- nvinfo : EIATTR_KPARAM_INFO
	.align		4
.L_11:
        /*0028*/ 	.byte	0x04, 0x17
        /*002a*/ 	.short	(.L_13 - .L_12)
.L_12:
        /*002c*/ 	.word	0x00000000
        /*0030*/ 	.short	0x0002
        /*0032*/ 	.short	0x0010
        /*0034*/ 	.byte	0x00, 0xf5, 0x21, 0x00


	//----- nvinfo : EIATTR_KPARAM_INFO
	.align		4
.L_13:
        /*0038*/ 	.byte	0x04, 0x17
        /*003a*/ 	.short	(.L_15 - .L_14)
.L_14:
        /*003c*/ 	.word	0x00000000
        /*0040*/ 	.short	0x0001
        /*0042*/ 	.short	0x0008
        /*0044*/ 	.byte	0x00, 0xf5, 0x21, 0x00


	//----- nvinfo : EIATTR_KPARAM_INFO
	.align		4
.L_15:
        /*0048*/ 	.byte	0x04, 0x17
        /*004a*/ 	.short	(.L_17 - .L_16)
.L_16:
        /*004c*/ 	.word	0x00000000
        /*0050*/ 	.short	0x0000
        /*0052*/ 	.short	0x0000
        /*0054*/ 	.byte	0x00, 0xf5, 0x21, 0x00


	//----- nvinfo : EIATTR_SPARSE_MMA_MASK
	.align		4
.L_17:
        /*0058*/ 	.byte	0x03, 0x50
        /*005a*/ 	.short	0x0000


	//----- nvinfo : EIATTR_MAXREG_COUNT
	.align		4
        /*005c*/ 	.byte	0x03, 0x1b
        /*005e*/ 	.short	0x00ff


	//----- nvinfo : EIATTR_MERCURY_ISA_VERSION
	.align		4
        /*0060*/ 	.byte	0x03, 0x5f
        /*0062*/ 	.short	0x0101


	//----- nvinfo : EIATTR_VRC_CTA_INIT_COUNT
	.align		4
        /*0064*/ 	.byte	0x02, 0x4a
	.zero		1
	.zero		1


	//----- nvinfo : EIATTR_EXIT_INSTR_OFFSETS
	.align		4
        /*0068*/ 	.byte	0x04, 0x1c
        /*006a*/ 	.short	(.L_19 - .L_18)


	//   ....[0]....
.L_18:
        /*006c*/ 	.word	0x00000b00


	//----- nvinfo : EIATTR_CRS_STACK_SIZE
	.align		4
.L_19:
        /*0070*/ 	.byte	0x04, 0x1e
        /*0072*/ 	.short	(.L_21 - .L_20)
.L_20:
        /*0074*/ 	.word	0x00000000


	//----- nvinfo : EIATTR_CBANK_PARAM_SIZE
	.align		4
.L_21:
        /*0078*/ 	.byte	0x03, 0x19
        /*007a*/ 	.short	0x0020


	//----- nvinfo : EIATTR_PARAM_CBANK
	.align		4
        /*007c*/ 	.byte	0x04, 0x0a
        /*007e*/ 	.short	(.L_23 - .L_22)
	.align		4
.L_22:
        /*0080*/ 	.word	index@(.nv.constant0.MatMul_kernel)
        /*0084*/ 	.short	0x0380
        /*0086*/ 	.short	0x0020


	//----- nvinfo : EIATTR_SW_WAR
	.align		4
.L_23:
        /*0088*/ 	.byte	0x04, 0x36
        /*008a*/ 	.short	(.L_25 - .L_24)
.L_24:
        /*008c*/ 	.word	0x00000008
.L_25:


//--------------------- .nv.callgraph             --------------------------
	.section	.nv.callgraph,"",@"SHT_CUDA_CALLGRAPH"
	.align	4
	.sectionentsize	8
	.align		4
        /*0000*/ 	.word	0x00000000
	.align		4
        /*0004*/ 	.word	0xffffffff
	.align		4
        /*0008*/ 	.word	0x00000000
	.align		4
        /*000c*/ 	.word	0xfffffffe
	.align		4
        /*0010*/ 	.word	0x00000000
	.align		4
        /*0014*/ 	.word	0xfffffffd
	.align		4
        /*0018*/ 	.word	0x00000000
	.align		4
        /*001c*/ 	.word	0xfffffffc


//--------------------- .text.MatMul_kernel       --------------------------
	.section	.text.MatMul_kernel,"ax",@progbits
	.align	128
        .global         MatMul_kernel
        .type           MatMul_kernel,@function
        .size           MatMul_kernel,(.L_x_6 - MatMul_kernel)
        .other          MatMul_kernel,@"STO_CUDA_ENTRY STV_DEFAULT"
MatMul_kernel:
.text.MatMul_kernel:
[----:B------:R-:W-:Y:S01]  /*0000*/  LDC R1, c[0x0][0x37c] ;  /* 0x0000df00ff017b82 */ /* 0x000fe20000000800 */
[----:B------:R-:W0:Y:S01]  /*0010*/  S2R R0, SR_CTAID.Y ;  /* 0x0000000000007919 */ /* 0x000e220000002600 */
[----:B------:R-:W0:Y:S01]  /*0020*/  LDCU UR4, c[0x0][0x364] ;  /* 0x00006c80ff0477ac */ /* 0x000e220008000800 */
[----:B------:R-:W-:Y:S01]  /*0030*/  BSSY.RECONVERGENT B0, `(.L_x_0) ;  /* 0x00000a8000007945 */ /* 0x000fe20003800200 */
[----:B------:R-:W-:Y:S01]  /*0040*/  HFMA2 R12, -RZ, RZ, 0, 0 ;  /* 0x00000000ff0c7431 */ /* 0x000fe200000001ff */
[----:B------:R-:W0:Y:S01]  /*0050*/  S2R R3, SR_TID.Y ;  /* 0x0000000000037919 */ /* 0x000e220000002200 */
[----:B------:R-:W1:Y:S01]  /*0060*/  LDCU UR18, c[0x0][0x398] ;  /* 0x00007300ff1277ac */ /* 0x000e620008000800 */
[----:B------:R-:W2:Y:S01]  /*0070*/  S2R R13, SR_CTAID.X ;  /* 0x00000000000d7919 */ /* 0x000ea20000002500 */
[----:B------:R-:W2:Y:S01]  /*0080*/  LDCU UR5, c[0x0][0x360] ;  /* 0x00006c00ff0577ac */ /* 0x000ea20008000800 */
[----:B------:R-:W2:Y:S01]  /*0090*/  S2R R2, SR_TID.X ;  /* 0x0000000000027919 */ /* 0x000ea20000002100 */
[----:B------:R-:W3:Y:S01]  /*00a0*/  LDCU.64 UR16, c[0x0][0x358] ;  /* 0x00006b00ff1077ac */ /* 0x000ee20008000a00 */
[----:B-1----:R-:W-:-:S06]  /*00b0*/  UISETP.GE.AND UP0, UPT, UR18, 0x1, UPT ;  /* 0x000000011200788c */ /* 0x002fcc000bf06270 */
[----:B------:R-:W-:Y:S01]  /*00c0*/  PLOP3.LUT P0, PT, PT, PT, UP0, 0x80, 0x8 ;  /* 0x000000000008781c */ /* 0x000fe20003f0f008 */
[----:B0-----:R-:W-:Y:S02]  /*00d0*/  IMAD R0, R0, UR4, R3 ;  /* 0x0000000400007c24 */ /* 0x001fe4000f8e0203 */
[----:B--2---:R-:W-:-:S05]  /*00e0*/  IMAD R13, R13, UR5, R2 ;  /* 0x000000050d0d7c24 */ /* 0x004fca000f8e0202 */
[----:B------:R-:W-:-:S04]  /*00f0*/  VIMNMX R2, PT, PT, R0, R13, !PT ;  /* 0x0000000d00027248 */ /* 0x000fc80007fe0100 */
[----:B------:R-:W-:-:S13]  /*0100*/  ISETP.GE.OR P0, PT, R2, UR18, !P0 ;  /* 0x0000001202007c0c */ /* 0x000fda000c706670 */
[----:B---3--:R-:W-:Y:S05]  /*0110*/  @P0 BRA `(.L_x_1) ;  /* 0x0000000800640947 */ /* 0x008fea0003800000 */
[----:B------:R-:W-:Y:S02]  /*0120*/  UISETP.GE.U32.AND UP1, UPT, UR18, 0x8, UPT ;  /* 0x000000081200788c */ /* 0x000fe4000bf26070 */
[----:B------:R-:W-:Y:S01]  /*0130*/  IMAD R5, R0, UR18, RZ ;  /* 0x0000001200057c24 */ /* 0x000fe2000f8e02ff */
[----:B------:R-:W-:Y:S01]  /*0140*/  ULOP3.LUT UR19, UR18, 0x7, URZ, 0xc0, !UPT ;  /* 0x0000000712137892 */ /* 0x000fe2000f8ec0ff */
[----:B------:R-:W-:Y:S01]  /*0150*/  MOV R12, RZ ;  /* 0x000000ff000c7202 */ /* 0x000fe20000000f00 */
[----:B------:R-:W-:Y:S02]  /*0160*/  UMOV UR4, URZ ;  /* 0x000000ff00047c82 */ /* 0x000fe40008000000 */
[----:B------:R-:W-:Y:S02]  /*0170*/  UISETP.NE.AND UP0, UPT, UR19, URZ, UPT ;  /* 0x000000ff1300728c */ /* 0x000fe4000bf05270 */
[----:B------:R-:W-:Y:S09]  /*0180*/  BRA.U !UP1, `(.L_x_2) ;  /* 0x0000000509087547 */ /* 0x000ff2000b800000 */
[----:B------:R-:W0:Y:S01]  /*0190*/  LDCU.128 UR20, c[0x0][0x380] ;  /* 0x00007000ff1477ac */ /* 0x000e220008000c00 */
[----:B------:R-:W-:Y:S02]  /*01a0*/  MOV R12, RZ ;  /* 0x000000ff000c7202 */ /* 0x000fe40000000f00 */
[----:B------:R-:W-:Y:S01]  /*01b0*/  MOV R14, R13 ;  /* 0x0000000d000e7202 */ /* 0x000fe20000000f00 */
[----:B------:R-:W-:-:S04]  /*01c0*/  ULOP3.LUT UR4, UR18, 0x7ffffff8, URZ, 0xc0, !UPT ;  /* 0x7ffffff812047892 */ /* 0x000fc8000f8ec0ff */
[----:B------:R-:W-:Y:S01]  /*01d0*/  UIADD3 UR5, UPT, UPT, -UR4, URZ, URZ ;  /* 0x000000ff04057290 */ /* 0x000fe2000fffe1ff */
[----:B0-----:R-:W-:Y:S01]  /*01e0*/  MOV R2, UR20 ;  /* 0x0000001400027c02 */ /* 0x001fe20008000f00 */
[----:B------:R-:W-:Y:S01]  /*01f0*/  UIMAD.WIDE.U32 UR6, UR18, 0xc, UR22 ;  /* 0x0000000c120678a5 */ /* 0x000fe2000f8e0016 */
[----:B------:R-:W-:Y:S01]  /*0200*/  MOV R3, UR21 ;  /* 0x0000001500037c02 */ /* 0x000fe20008000f00 */
[----:B------:R-:W-:Y:S02]  /*0210*/  UIMAD.WIDE.U32 UR8, UR18, 0x10, UR22 ;  /* 0x00000010120878a5 */ /* 0x000fe4000f8e0016 */
[----:B------:R-:W-:Y:S01]  /*0220*/  UIMAD.WIDE.U32 UR10, UR18, 0x14, UR22 ;  /* 0x00000014120a78a5 */ /* 0x000fe2000f8e0016 */
[----:B------:R-:W-:Y:S01]  /*0230*/  IMAD.WIDE.U32 R2, R5, 0x4, R2 ;  /* 0x0000000405027825 */ /* 0x000fe200078e0002 */
[----:B------:R-:W-:Y:S02]  /*0240*/  UIMAD.WIDE.U32 UR12, UR18, 0x18, UR22 ;  /* 0x00000018120c78a5 */ /* 0x000fe4000f8e0016 */
[----:B------:R-:W-:Y:S01]  /*0250*/  UIMAD.WIDE.U32 UR14, UR18, 0x1c, UR22 ;  /* 0x0000001c120e78a5 */ /* 0x000fe2000f8e0016 */
[----:B------:R-:W-:-:S04]  /*0260*/  IADD3 R2, P0, PT, R2, 0x10, RZ ;  /* 0x0000001002027810 */ /* 0x000fc80007f1e0ff */
[----:B------:R-:W-:-:S09]  /*0270*/  IADD3.X R3, PT, PT, RZ, R3, RZ, P0, !PT ;  /* 0x00000003ff037210 */ /* 0x000fd200007fe4ff */
.L_x_3:
[----:B------:R-:W-:Y:S01]  /*0280*/  UIMAD.WIDE.U32 UR24, UR18, 0x4, UR22 ;  /* 0x00000004121878a5 */ /* 0x000fe2000f8e0016 */
[----:B------:R-:W-:Y:S01]  /*0290*/  IMAD.MOV.U32 R23, RZ, RZ, 0x4 ;  /* 0x00000004ff177424 */ /* 0x000fe200078e00ff */
[----:B------:R-:W-:Y:S01]  /*02a0*/  UIMAD.WIDE.U32 UR20, UR18, 0x8, UR22 ;  /* 0x00000008121478a5 */ /* 0x000fe2000f8e0016 */
[----:B------:R-:W-:Y:S01]  /*02b0*/  HFMA2 R11, -RZ, RZ, 0, 2.384185791015625e-07 ;  /* 0x00000004ff0b7431 */ /* 0x000fe200000001ff */
[----:B------:R-:W2:Y:S01]  /*02c0*/  LDG.E R21, desc[UR16][R2.64+-0x10] ;  /* 0xfffff01002157981 */ /* 0x000ea2000c1e1900 */
[----:B------:R-:W-:Y:S01]  /*02d0*/  IMAD.WIDE R22, R14, R23, UR22 ;  /* 0x000000160e167e25 */ /* 0x000fe2000f8e0217 */
[----:B------:R-:W-:Y:S02]  /*02e0*/  MOV R8, UR24 ;  /* 0x0000001800087c02 */ /* 0x000fe40008000f00 */
[----:B------:R-:W-:Y:S01]  /*02f0*/  MOV R9, UR25 ;  /* 0x0000001900097c02 */ /* 0x000fe20008000f00 */
[----:B------:R-:W3:Y:S01]  /*0300*/  LDG.E R19, desc[UR16][R2.64+-0xc] ;  /* 0xfffff41002137981 */ /* 0x000ee2000c1e1900 */
[----:B------:R-:W-:-:S02]  /*0310*/  MOV R24, UR20 ;  /* 0x0000001400187c02 */ /* 0x000fc40008000f00 */
[----:B------:R-:W-:Y:S01]  /*0320*/  MOV R25, UR21 ;  /* 0x0000001500197c02 */ /* 0x000fe20008000f00 */
[C---:B------:R-:W-:Y:S01]  /*0330*/  IMAD.WIDE R8, R14.reuse, 0x4, R8 ;  /* 0x000000040e087825 */ /* 0x040fe200078e0208 */
[----:B------:R-:W2:Y:S03]  /*0340*/  LDG.E R22, desc[UR16][R22.64] ;  /* 0x0000001016167981 */ /* 0x000ea6000c1e1900 */
[C---:B------:R-:W-:Y:S01]  /*0350*/  IMAD.WIDE R24, R14.reuse, 0x4, R24 ;  /* 0x000000040e187825 */ /* 0x040fe200078e0218 */
[----:B------:R0:W3:Y:S03]  /*0360*/  LDG.E R20, desc[UR16][R8.64] ;  /* 0x0000001008147981 */ /* 0x0000e6000c1e1900 */
[----:B------:R-:W-:Y:S01]  /*0370*/  IMAD.MOV.U32 R5, RZ, RZ, 0x4 ;  /* 0x00000004ff057424 */ /* 0x000fe200078e00ff */
[----:B------:R-:W4:Y:S01]  /*0380*/  LDG.E R18, desc[UR16][R24.64] ;  /* 0x0000001018127981 */ /* 0x000f22000c1e1900 */
[----:B------:R-:W-:Y:S01]  /*0390*/  IMAD.WIDE R10, R14, R11, UR6 ;  /* 0x000000060e0a7e25 */ /* 0x000fe2000f8e020b */
[----:B------:R-:W-:-:S02]  /*03a0*/  MOV R7, 0x4 ;  /* 0x0000000400077802 */ /* 0x000fc40000000f00 */
[----:B------:R-:W4:Y:S01]  /*03b0*/  LDG.E R17, desc[UR16][R2.64+-0x8] ;  /* 0xfffff81002117981 */ /* 0x000f22000c1e1900 */
[----:B0-----:R-:W-:Y:S02]  /*03c0*/  HFMA2 R9, -RZ, RZ, 0, 2.384185791015625e-07 ;  /* 0x00000004ff097431 */ /* 0x001fe400000001ff */
[C---:B------:R-:W-:Y:S01]  /*03d0*/  IMAD.WIDE R4, R14.reuse, R5, UR8 ;  /* 0x000000080e047e25 */ /* 0x040fe2000f8e0205 */
[----:B------:R0:W5:Y:S04]  /*03e0*/  LDG.E R16, desc[UR16][R10.64] ;  /* 0x000000100a107981 */ /* 0x000168000c1e1900 */
[----:B------:R-:W5:Y:S01]  /*03f0*/  LDG.E R15, desc[UR16][R2.64+-0x4] ;  /* 0xfffffc10020f7981 */ /* 0x000f62000c1e1900 */
[----:B------:R-:W-:Y:S01]  /*0400*/  IMAD.WIDE R6, R14, R7, UR10 ;  /* 0x0000000a0e067e25 */ /* 0x000fe2000f8e0207 */
[----:B------:R-:W-:-:S02]  /*0410*/  MOV R27, 0x4 ;  /* 0x00000004001b7802 */ /* 0x000fc40000000f00 */
[----:B------:R1:W5:Y:S01]  /*0420*/  LDG.E R4, desc[UR16][R4.64] ;  /* 0x0000001004047981 */ /* 0x000362000c1e1900 */
[----:B------:R-:W-:-:S03]  /*0430*/  IMAD.WIDE R8, R14, R9, UR12 ;  /* 0x0000000c0e087e25 */ /* 0x000fc6000f8e0209 */
[----:B------:R-:W5:Y:S01]  /*0440*/  LDG.E R23, desc[UR16][R2.64] ;  /* 0x0000001002177981 */ /* 0x000f62000c1e1900 */
[----:B0-----:R-:W-:-:S03]  /*0450*/  IMAD.WIDE R10, R14, R27, UR14 ;  /* 0x0000000e0e0a7e25 */ /* 0x001fc6000f8e021b */
[----:B------:R-:W5:Y:S04]  /*0460*/  LDG.E R7, desc[UR16][R6.64] ;  /* 0x0000001006077981 */ /* 0x000f68000c1e1900 */
[----:B------:R-:W5:Y:S04]  /*0470*/  LDG.E R24, desc[UR16][R2.64+0x4] ;  /* 0x0000041002187981 */ /* 0x000f68000c1e1900 */
[----:B------:R-:W5:Y:S04]  /*0480*/  LDG.E R8, desc[UR16][R8.64] ;  /* 0x0000001008087981 */ /* 0x000f68000c1e1900 */
[----:B------:R-:W5:Y:S04]  /*0490*/  LDG.E R25, desc[UR16][R2.64+0x8] ;  /* 0x0000081002197981 */ /* 0x000f68000c1e1900 */
[----:B------:R-:W5:Y:S04]  /*04a0*/  LDG.E R10, desc[UR16][R10.64] ;  /* 0x000000100a0a7981 */ /* 0x000f68000c1e1900 */
[----:B------:R0:W5:Y:S01]  /*04b0*/  LDG.E R27, desc[UR16][R2.64+0xc] ;  /* 0x00000c10021b7981 */ /* 0x000162000c1e1900 */
[----:B------:R-:W-:-:S04]  /*04c0*/  UIADD3 UR5, UPT, UPT, UR5, 0x8, URZ ;  /* 0x0000000805057890 */ /* 0x000fc8000fffe0ff */
[----:B------:R-:W-:Y:S01]  /*04d0*/  UISETP.NE.AND UP1, UPT, UR5, URZ, UPT ;  /* 0x000000ff0500728c */ /* 0x000fe2000bf25270 */
[----:B-1----:R-:W-:Y:S02]  /*04e0*/  MOV R5, UR18 ;  /* 0x0000001200057c02 */ /* 0x002fe40008000f00 */
[----:B0-----:R-:W-:-:S03]  /*04f0*/  IADD3 R2, P0, PT, R2, 0x20, RZ ;  /* 0x0000002002027810 */ /* 0x001fc60007f1e0ff */
[----:B------:R-:W-:Y:S01]  /*0500*/  IMAD R14, R5, 0x8, R14 ;  /* 0x00000008050e7824 */ /* 0x000fe200078e020e */
[----:B------:R-:W-:Y:S01]  /*0510*/  IADD3.X R3, PT, PT, RZ, R3, RZ, P0, !PT ;  /* 0x00000003ff037210 */ /* 0x000fe200007fe4ff */
[----:B--2---:R-:W-:-:S04]  /*0520*/  FFMA R22, R21, R22, R12 ;  /* 0x0000001615167223 */ /* 0x004fc8000000000c */
[----:B---3--:R-:W-:-:S04]  /*0530*/  FFMA R20, R19, R20, R22 ;  /* 0x0000001413147223 */ /* 0x008fc80000000016 */
[----:B----4-:R-:W-:-:S04]  /*0540*/  FFMA R18, R17, R18, R20 ;  /* 0x0000001211127223 */ /* 0x010fc80000000014 */
[----:B-----5:R-:W-:-:S04]  /*0550*/  FFMA R16, R15, R16, R18 ;  /* 0x000000100f107223 */ /* 0x020fc80000000012 */
[----:B------:R-:W-:-:S04]  /*0560*/  FFMA R23, R23, R4, R16 ;  /* 0x0000000417177223 */ /* 0x000fc80000000010 */
[----:B------:R-:W-:-:S04]  /*0570*/  FFMA R24, R24, R7, R23 ;  /* 0x0000000718187223 */ /* 0x000fc80000000017 */
[----:B------:R-:W-:-:S04]  /*0580*/  FFMA R8, R25, R8, R24 ;  /* 0x0000000819087223 */ /* 0x000fc80000000018 */
[----:B------:R-:W-:Y:S01]  /*0590*/  FFMA R12, R27, R10, R8 ;  /* 0x0000000a1b0c7223 */ /* 0x000fe20000000008 */
[----:B------:R-:W-:Y:S06]  /*05a0*/  BRA.U UP1, `(.L_x_3) ;  /* 0xfffffffd01347547 */ /* 0x000fec000b83ffff */
.L_x_2:
[----:B------:R-:W-:Y:S05]  /*05b0*/  BRA.U !UP0, `(.L_x_1) ;  /* 0x00000005083c7547 */ /* 0x000fea000b800000 */
[----:B------:R-:W-:Y:S01]  /*05c0*/  UISETP.GE.U32.AND UP0, UPT, UR19, 0x4, UPT ;  /* 0x000000041300788c */ /* 0x000fe2000bf06070 */
[----:B------:R-:W-:Y:S01]  /*05d0*/  IMAD R2, R0, UR18, RZ ;  /* 0x0000001200027c24 */ /* 0x000fe2000f8e02ff */
[----:B------:R-:W-:-:S04]  /*05e0*/  ULOP3.LUT UR5, UR18, 0x3, URZ, 0xc0, !UPT ;  /* 0x0000000312057892 */ /* 0x000fc8000f8ec0ff */
[----:B------:R-:W-:-:S03]  /*05f0*/  UISETP.NE.AND UP1, UPT, UR5, URZ, UPT ;  /* 0x000000ff0500728c */ /* 0x000fc6000bf25270 */
[----:B------:R-:W-:Y:S08]  /*0600*/  BRA.U !UP0, `(.L_x_4) ;  /* 0x00000001087c7547 */ /* 0x000ff0000b800000 */
[----:B------:R-:W0:Y:S01]  /*0610*/  LDC.64 R6, c[0x0][0x388] ;  /* 0x0000e200ff067b82 */ /* 0x000e220000000a00 */
[----:B------:R-:W1:Y:S01]  /*0620*/  LDCU.64 UR6, c[0x0][0x380] ;  /* 0x00007000ff0677ac */ /* 0x000e620008000a00 */
[----:B------:R-:W-:Y:S02]  /*0630*/  MOV R4, UR4 ;  /* 0x0000000400047c02 */ /* 0x000fe40008000f00 */
[----:B------:R-:W-:Y:S02]  /*0640*/  IADD3 R3, PT, PT, R2, UR4, RZ ;  /* 0x0000000402037c10 */ /* 0x000fe4000fffe0ff */
[----:B------:R-:W-:Y:S01]  /*0650*/  MOV R11, UR18 ;  /* 0x00000012000b7c02 */ /* 0x000fe20008000f00 */
[----:B------:R-:W-:Y:S01]  /*0660*/  IMAD R5, R4, UR18, R13 ;  /* 0x0000001204057c24 */ /* 0x000fe2000f8e020d */
[----:B------:R-:W2:Y:S01]  /*0670*/  LDC.64 R8, c[0x0][0x380] ;  /* 0x0000e000ff087b82 */ /* 0x000ea20000000a00 */
[----:B------:R-:W-:Y:S02]  /*0680*/  IADD3 R14, P0, PT, R2, UR4, RZ ;  /* 0x00000004020e7c10 */ /* 0x000fe4000ff1e0ff */
[----:B------:R-:W-:Y:S01]  /*0690*/  MOV R15, UR18 ;  /* 0x00000012000f7c02 */ /* 0x000fe20008000f00 */
[----:B0-----:R-:W-:-:S04]  /*06a0*/  IMAD.WIDE R6, R5, 0x4, R6 ;  /* 0x0000000405067825 */ /* 0x001fc800078e0206 */
[----:B------:R-:W-:Y:S01]  /*06b0*/  IMAD.WIDE.U32 R10, R11, 0x4, R6 ;  /* 0x000000040b0a7825 */ /* 0x000fe200078e0006 */
[----:B------:R-:W-:Y:S01]  /*06c0*/  MOV R17, UR18 ;  /* 0x0000001200117c02 */ /* 0x000fe20008000f00 */
[----:B------:R-:W3:Y:S02]  /*06d0*/  LDG.E R6, desc[UR16][R6.64] ;  /* 0x0000001006067981 */ /* 0x000ee4000c1e1900 */
[----:B--2---:R-:W-:Y:S01]  /*06e0*/  IMAD.WIDE.U32 R8, R3, 0x4, R8 ;  /* 0x0000000403087825 */ /* 0x004fe200078e0008 */
[----:B------:R-:W-:Y:S02]  /*06f0*/  IADD3.X R3, PT, PT, RZ, RZ, RZ, P0, !PT ;  /* 0x000000ffff037210 */ /* 0x000fe400007fe4ff */
[----:B-1----:R-:W-:-:S03]  /*0700*/  LEA R4, P0, R14, UR6, 0x2 ;  /* 0x000000060e047c11 */ /* 0x002fc6000f8010ff */
[----:B------:R-:W3:Y:S01]  /*0710*/  LDG.E R9, desc[UR16][R8.64] ;  /* 0x0000001008097981 */ /* 0x000ee2000c1e1900 */
[----:B------:R-:W-:Y:S01]  /*0720*/  LEA.HI.X R5, R14, UR7, R3, 0x2, P0 ;  /* 0x000000070e057c11 */ /* 0x000fe200080f1403 */
[----:B------:R-:W-:Y:S02]  /*0730*/  IMAD.WIDE.U32 R14, R15, 0x4, R10 ;  /* 0x000000040f0e7825 */ /* 0x000fe400078e000a */
[----:B------:R-:W2:Y:S04]  /*0740*/  LDG.E R3, desc[UR16][R10.64] ;  /* 0x000000100a037981 */ /* 0x000ea8000c1e1900 */
[----:B------:R-:W2:Y:S01]  /*0750*/  LDG.E R18, desc[UR16][R4.64+0x4] ;  /* 0x0000041004127981 */ /* 0x000ea2000c1e1900 */
[----:B------:R-:W-:-:S03]  /*0760*/  IMAD.WIDE.U32 R16, R17, 0x4, R14 ;  /* 0x0000000411107825 */ /* 0x000fc600078e000e */
[----:B------:R-:W4:Y:S04]  /*0770*/  LDG.E R19, desc[UR16][R14.64] ;  /* 0x000000100e137981 */ /* 0x000f28000c1e1900 */
[----:B------:R-:W4:Y:S04]  /*0780*/  LDG.E R20, desc[UR16][R4.64+0x8] ;  /* 0x0000081004147981 */ /* 0x000f28000c1e1900 */
[----:B------:R-:W5:Y:S04]  /*0790*/  LDG.E R22, desc[UR16][R4.64+0xc] ;  /* 0x00000c1004167981 */ /* 0x000f68000c1e1900 */
[----:B------:R-:W5:Y:S01]  /*07a0*/  LDG.E R16, desc[UR16][R16.64] ;  /* 0x0000001010107981 */ /* 0x000f62000c1e1900 */
[----:B------:R-:W-:Y:S01]  /*07b0*/  UIADD3 UR4, UPT, UPT, UR4, 0x4, URZ ;  /* 0x0000000404047890 */ /* 0x000fe2000fffe0ff */
[----:B---3--:R-:W-:-:S04]  /*07c0*/  FFMA R9, R9, R6, R12 ;  /* 0x0000000609097223 */ /* 0x008fc8000000000c */
[----:B--2---:R-:W-:-:S04]  /*07d0*/  FFMA R3, R18, R3, R9 ;  /* 0x0000000312037223 */ /* 0x004fc80000000009 */
[----:B----4-:R-:W-:-:S04]  /*07e0*/  FFMA R3, R20, R19, R3 ;  /* 0x0000001314037223 */ /* 0x010fc80000000003 */
[----:B-----5:R-:W-:-:S07]  /*07f0*/  FFMA R12, R22, R16, R3 ;  /* 0x00000010160c7223 */ /* 0x020fce0000000003 */
.L_x_4:
[----:B------:R-:W-:Y:S05]  /*0800*/  BRA.U !UP1, `(.L_x_1) ;  /* 0x0000000109a87547 */ /* 0x000fea000b800000 */
[----:B------:R-:W-:Y:S01]  /*0810*/  UISETP.NE.AND UP0, UPT, UR5, 0x1, UPT ;  /* 0x000000010500788c */ /* 0x000fe2000bf05270 */
[----:B------:R-:W-:Y:S01]  /*0820*/  MOV R4, UR4 ;  /* 0x0000000400047c02 */ /* 0x000fe20008000f00 */
[----:B------:R-:W-:Y:S02]  /*0830*/  ULOP3.LUT UR5, UR18, 0x1, URZ, 0xc0, !UPT ;  /* 0x0000000112057892 */ /* 0x000fe4000f8ec0ff */
[----:B------:R-:W-:Y:S02]  /*0840*/  IMAD.U32 R17, RZ, RZ, UR18 ;  /* 0x00000012ff117e24 */ /* 0x000fe4000f8e00ff */
[----:B------:R-:W-:Y:S01]  /*0850*/  UISETP.NE.U32.AND UP1, UPT, UR5, 0x1, UPT ;  /* 0x000000010500788c */ /* 0x000fe2000bf25070 */
[----:B------:R-:W-:-:S04]  /*0860*/  PLOP3.LUT P1, PT, PT, PT, UP0, 0x80, 0x8 ;  /* 0x000000000008781c */ /* 0x000fc80003f2f008 */
[----:B------:R-:W0:Y:S01]  /*0870*/  @UP0 LDCU.128 UR8, c[0x0][0x380] ;  /* 0x00007000ff0807ac */ /* 0x000e220008000c00 */
[----:B------:R-:W-:Y:S01]  /*0880*/  PLOP3.LUT P0, PT, PT, PT, UP1, 0x80, 0x8 ;  /* 0x000000000008781c */ /* 0x000fe20003f0f018 */
[----:B------:R-:W1:Y:S04]  /*0890*/  @UP0 LDCU.64 UR6, c[0x0][0x380] ;  /* 0x00007000ff0607ac */ /* 0x000e680008000a00 */
[----:B------:R-:W2:Y:S03]  /*08a0*/  @!UP1 LDCU.128 UR12, c[0x0][0x380] ;  /* 0x00007000ff0c97ac */ /* 0x000ea60008000c00 */
[C---:B------:R-:W-:Y:S01]  /*08b0*/  @P1 VIADD R3, R2.reuse, UR4 ;  /* 0x0000000402031c36 */ /* 0x040fe20008000000 */
[----:B------:R-:W-:Y:S01]  /*08c0*/  @P1 IADD3 R5, P2, PT, R2, UR4, RZ ;  /* 0x0000000402051c10 */ /* 0x000fe2000ff5e0ff */
[----:B------:R-:W-:-:S03]  /*08d0*/  @UP0 UIADD3 UR4, UPT, UPT, UR4, 0x2, URZ ;  /* 0x0000000204040890 */ /* 0x000fc6000fffe0ff */
[----:B------:R-:W-:Y:S02]  /*08e0*/  @P1 IADD3.X R8, PT, PT, RZ, RZ, RZ, P2, !PT ;  /* 0x000000ffff081210 */ /* 0x000fe400017fe4ff */
[----:B0-----:R-:W-:Y:S02]  /*08f0*/  MOV R14, UR8 ;  /* 0x00000008000e7c02 */ /* 0x001fe40008000f00 */
[----:B------:R-:W-:Y:S02]  /*0900*/  MOV R15, UR9 ;  /* 0x00000009000f7c02 */ /* 0x000fe40008000f00 */
[----:B------:R-:W-:Y:S02]  /*0910*/  MOV R6, UR10 ;  /* 0x0000000a00067c02 */ /* 0x000fe40008000f00 */
[----:B------:R-:W-:Y:S01]  /*0920*/  MOV R7, UR11 ;  /* 0x0000000b00077c02 */ /* 0x000fe20008000f00 */
[----:B------:R-:W-:-:S04]  /*0930*/  @P1 IMAD.WIDE.U32 R14, R3, 0x4, R14 ;  /* 0x00000004030e1825 */ /* 0x000fc800078e000e */
[----:B------:R-:W-:Y:S01]  /*0940*/  @P1 IMAD R3, R4, UR18, R13 ;  /* 0x0000001204031c24 */ /* 0x000fe2000f8e020d */
[----:B-1----:R-:W-:Y:S02]  /*0950*/  @P1 LEA R4, P2, R5, UR6, 0x2 ;  /* 0x0000000605041c11 */ /* 0x002fe4000f8410ff */
[----:B------:R-:W-:Y:S01]  /*0960*/  MOV R18, UR4 ;  /* 0x0000000400127c02 */ /* 0x000fe20008000f00 */
[----:B------:R-:W-:Y:S01]  /*0970*/  @P1 IMAD.WIDE R6, R3, 0x4, R6 ;  /* 0x0000000403061825 */ /* 0x000fe200078e0206 */
[----:B------:R-:W-:Y:S01]  /*0980*/  @P1 LEA.HI.X R5, R5, UR7, R8, 0x2, P2 ;  /* 0x0000000705051c11 */ /* 0x000fe200090f1408 */
[----:B------:R-:W3:Y:S01]  /*0990*/  @P1 LDG.E R3, desc[UR16][R14.64] ;  /* 0x000000100e031981 */ /* 0x000ee2000c1e1900 */
[----:B--2---:R-:W-:Y:S01]  /*09a0*/  MOV R8, UR12 ;  /* 0x0000000c00087c02 */ /* 0x004fe20008000f00 */
[----:B------:R-:W-:Y:S01]  /*09b0*/  @!P0 IMAD R21, R18, UR18, R13 ;  /* 0x0000001212158c24 */ /* 0x000fe2000f8e020d */
[----:B------:R-:W-:Y:S01]  /*09c0*/  MOV R9, UR13 ;  /* 0x0000000d00097c02 */ /* 0x000fe20008000f00 */
[----:B------:R-:W-:Y:S01]  /*09d0*/  @P1 IMAD.WIDE.U32 R16, R17, 0x4, R6 ;  /* 0x0000000411101825 */ /* 0x000fe200078e0006 */
[----:B------:R-:W-:Y:S01]  /*09e0*/  @!P0 IADD3 R19, PT, PT, R2, UR4, RZ ;  /* 0x0000000402138c10 */ /* 0x000fe2000fffe0ff */
[----:B------:R-:W3:Y:S01]  /*09f0*/  @P1 LDG.E R6, desc[UR16][R6.64] ;  /* 0x0000001006061981 */ /* 0x000ee2000c1e1900 */
[----:B------:R-:W-:-:S02]  /*0a00*/  MOV R10, UR14 ;  /* 0x0000000e000a7c02 */ /* 0x000fc40008000f00 */
[----:B------:R-:W-:Y:S01]  /*0a10*/  MOV R11, UR15 ;  /* 0x0000000f000b7c02 */ /* 0x000fe20008000f00 */
[----:B------:R-:W-:Y:S01]  /*0a20*/  @!P0 IMAD.WIDE.U32 R8, R19, 0x4, R8 ;  /* 0x0000000413088825 */ /* 0x000fe200078e0008 */
[----:B------:R-:W2:Y:S03]  /*0a30*/  @P1 LDG.E R16, desc[UR16][R16.64] ;  /* 0x0000001010101981 */ /* 0x000ea6000c1e1900 */
[----:B------:R-:W-:Y:S01]  /*0a40*/  @!P0 IMAD.WIDE R10, R21, 0x4, R10 ;  /* 0x00000004150a8825 */ /* 0x000fe200078e020a */
[----:B------:R-:W2:Y:S04]  /*0a50*/  @P1 LDG.E R4, desc[UR16][R4.64+0x4] ;  /* 0x0000041004041981 */ /* 0x000ea8000c1e1900 */
[----:B------:R-:W4:Y:S04]  /*0a60*/  @!P0 LDG.E R9, desc[UR16][R8.64] ;  /* 0x0000001008098981 */ /* 0x000f28000c1e1900 */
[----:B------:R-:W4:Y:S01]  /*0a70*/  @!P0 LDG.E R10, desc[UR16][R10.64] ;  /* 0x000000100a0a8981 */ /* 0x000f22000c1e1900 */
[----:B---3--:R-:W-:-:S04]  /*0a80*/  @P1 FFMA R3, R3, R6, R12 ;  /* 0x0000000603031223 */ /* 0x008fc8000000000c */
[----:B--2---:R-:W-:-:S04]  /*0a90*/  @P1 FFMA R12, R4, R16, R3 ;  /* 0x00000010040c1223 */ /* 0x004fc80000000003 */
[----:B----4-:R-:W-:-:S07]  /*0aa0*/  @!P0 FFMA R12, R9, R10, R12 ;  /* 0x0000000a090c8223 */ /* 0x010fce000000000c */
.L_x_1:
[----:B------:R-:W-:Y:S05]  /*0ab0*/  BSYNC.RECONVERGENT B0 ;  /* 0x0000000000007941 */ /* 0x000fea0003800200 */
.L_x_0:
[----:B------:R-:W0:Y:S01]  /*0ac0*/  LDC.64 R2, c[0x0][0x390] ;  /* 0x0000e400ff027b82 */ /* 0x000e220000000a00 */
[----:B------:R-:W-:-:S04]  /*0ad0*/  IMAD R13, R0, UR18, R13 ;  /* 0x00000012000d7c24 */ /* 0x000fc8000f8e020d */
[----:B0-----:R-:W-:-:S05]  /*0ae0*/  IMAD.WIDE R2, R13, 0x4, R2 ;  /* 0x000000040d027825 */ /* 0x001fca00078e0202 */
[----:B------:R-:W-:Y:S01]  /*0af0*/  STG.E desc[UR16][R2.64], R12 ;  /* 0x0000000c02007986 */ /* 0x000fe2000c101910 */
[----:B------:R-:W-:Y:S05]  /*0b00*/  EXIT ;  /* 0x000000000000794d */ /* 0x000fea0003800000 */
.L_x_5:
[----:B------:R-:W-:-:S00]  /*0b10*/  BRA `(.L_x_5) ;  /* 0xfffffffc00fc7947 */ /* 0x000fc0000383ffff */
[----:B------:R-:W-:-:S00]  /*0b20*/  NOP ;  /* 0x0000000000007918 */ /* 0x000fc00000000000 */
        /* <DEDUP_REMOVED lines=13> */
.L_x_6:


//--------------------- .nv.shared.reserved.0     --------------------------
	.section	.nv.shared.reserved.0,"aw",@nobits
	.weak		__nv_reservedSMEM_offset_0_alias
	.size		__nv_reservedSMEM_offset_0_alias, 0, 64
	.other		__nv_reservedSMEM_offset_0_alias,@"STO_CUDA_RESERVED_SHARED STV_DEFAULT"
__nv_reservedSMEM_offset_0_alias:
	.zero		0
	.zero		64


//--------------------- .nv.constant0.MatMul_kernel --------------------------
	.section	.nv.constant0.MatMul_kernel,"a",@progbits
	.sectionflags	@""
	.align	4
.nv.constant0.MatMul_kernel:
	.zero		928


//--------------------- SYMBOLS --------------------------

	.type		.nv.reservedSmem.offset0,@object
	.size		.nv.reservedSmem.offset0,0x4
